	.headerflags	@"EF_CUDA_TEXMODE_UNIFIED EF_CUDA_64BIT_ADDRESS EF_CUDA_ACCELERATORS EF_CUDA_SM90 EF_CUDA_VIRTUAL_SM(EF_CUDA_SM90)"
	.elftype	@"ET_EXEC"


//--------------------- .nv.info                  --------------------------
	.section	.nv.info,"",@"SHT_CUDA_INFO"
	.align	4


	//----- nvinfo : EIATTR_REGCOUNT
	.align		4
        /*0000*/ 	.byte	0x04, 0x2f
        /*0002*/ 	.short	(.L_3 - .L_2)
	.align		4
.L_2:
        /*0004*/ 	.word	index@(triton_poi_fused__native_batch_norm_legit_no_training_relu_17)
        /*0008*/ 	.word	0x00000020


	//----- nvinfo : EIATTR_MIN_STACK_SIZE
	.align		4
.L_3:
        /*000c*/ 	.byte	0x04, 0x12
        /*000e*/ 	.short	(.L_5 - .L_4)
	.align		4
.L_4:
        /*0010*/ 	.word	index@(triton_poi_fused__native_batch_norm_legit_no_training_relu_17)
        /*0014*/ 	.word	0x00000000


	//----- nvinfo : EIATTR_FRAME_SIZE
	.align		4
.L_5:
        /*0018*/ 	.byte	0x04, 0x11
        /*001a*/ 	.short	(.L_7 - .L_6)
	.align		4
.L_6:
        /*001c*/ 	.word	index@(triton_poi_fused__native_batch_norm_legit_no_training_relu_17)
        /*0020*/ 	.word	0x00000000


	//----- nvinfo : EIATTR_MIN_STACK_SIZE
	.align		4
.L_7:
        /*0024*/ 	.byte	0x04, 0x12
        /*0026*/ 	.short	(.L_9 - .L_8)
	.align		4
.L_8:
        /*0028*/ 	.word	index@(triton_poi_fused__native_batch_norm_legit_no_training_relu_17)
        /*002c*/ 	.word	0x00000000
.L_9:


//--------------------- .nv.info.triton_poi_fused__native_batch_norm_legit_no_training_relu_17 --------------------------
	.section	.nv.info.triton_poi_fused__native_batch_norm_legit_no_training_relu_17,"",@"SHT_CUDA_INFO"
	.sectionflags	@""
	.align	4


	//----- nvinfo : EIATTR_CUDA_API_VERSION
	.align		4
        /*0000*/ 	.byte	0x04, 0x37
        /*0002*/ 	.short	(.L_11 - .L_10)
.L_10:
        /*0004*/ 	.word	0x0000007c


	//----- nvinfo : EIATTR_KPARAM_INFO
	.align		4
.L_11:
        /*0008*/ 	.byte	0x04, 0x17
        /*000a*/ 	.short	(.L_13 - .L_12)
.L_12:
        /*000c*/ 	.word	0x00000000
        /*0010*/ 	.short	0x0006
        /*0012*/ 	.short	0x0030
        /*0014*/ 	.byte	0x00, 0xf0, 0x11, 0x00


	//----- nvinfo : EIATTR_KPARAM_INFO
	.align		4
.L_13:
        /*0018*/ 	.byte	0x04, 0x17
        /*001a*/ 	.short	(.L_15 - .L_14)
.L_14:
        /*001c*/ 	.word	0x00000000
        /*0020*/ 	.short	0x0005
        /*0022*/ 	.short	0x0028
        /*0024*/ 	.byte	0x00, 0xf4, 0x21, 0x00


	//----- nvinfo : EIATTR_KPARAM_INFO
	.align		4
.L_15:
        /*0028*/ 	.byte	0x04, 0x17
        /*002a*/ 	.short	(.L_17 - .L_16)
.L_16:
        /*002c*/ 	.word	0x00000000
        /*0030*/ 	.short	0x0004
        /*0032*/ 	.short	0x0020
        /*0034*/ 	.byte	0x00, 0xf4, 0x21, 0x00


	//----- nvinfo : EIATTR_KPARAM_INFO
	.align		4
.L_17:
        /*0038*/ 	.byte	0x04, 0x17
        /*003a*/ 	.short	(.L_19 - .L_18)
.L_18:
        /*003c*/ 	.word	0x00000000
        /*0040*/ 	.short	0x0003
        /*0042*/ 	.short	0x0018
        /*0044*/ 	.byte	0x00, 0xf4, 0x21, 0x00


	//----- nvinfo : EIATTR_KPARAM_INFO
	.align		4
.L_19:
        /*0048*/ 	.byte	0x04, 0x17
        /*004a*/ 	.short	(.L_21 - .L_20)
.L_20:
        /*004c*/ 	.word	0x00000000
        /*0050*/ 	.short	0x0002
        /*0052*/ 	.short	0x0010
        /*0054*/ 	.byte	0x00, 0xf4, 0x21, 0x00


	//----- nvinfo : EIATTR_KPARAM_INFO
	.align		4
.L_21:
        /*0058*/ 	.byte	0x04, 0x17
        /*005a*/ 	.short	(.L_23 - .L_22)
.L_22:
        /*005c*/ 	.word	0x00000000
        /*0060*/ 	.short	0x0001
        /*0062*/ 	.short	0x0008
        /*0064*/ 	.byte	0x00, 0xf4, 0x21, 0x00


	//----- nvinfo : EIATTR_KPARAM_INFO
	.align		4
.L_23:
        /*0068*/ 	.byte	0x04, 0x17
        /*006a*/ 	.short	(.L_25 - .L_24)
.L_24:
        /*006c*/ 	.word	0x00000000
        /*0070*/ 	.short	0x0000
        /*0072*/ 	.short	0x0000
        /*0074*/ 	.byte	0x00, 0xf4, 0x21, 0x00


	//----- nvinfo : EIATTR_SPARSE_MMA_MASK
	.align		4
.L_25:
        /*0078*/ 	.byte	0x03, 0x50
        /*007a*/ 	.short	0x0000


	//----- nvinfo : EIATTR_MAXREG_COUNT
	.align		4
        /*007c*/ 	.byte	0x03, 0x1b
        /*007e*/ 	.short	0x00ff


	//----- nvinfo : EIATTR_EXIT_INSTR_OFFSETS
	.align		4
        /*0080*/ 	.byte	0x04, 0x1c
        /*0082*/ 	.short	(.L_27 - .L_26)


	//   ....[0]....
.L_26:
        /*0084*/ 	.word	0x00000700


	//----- nvinfo : EIATTR_REQNTID
	.align		4
.L_27:
        /*0088*/ 	.byte	0x04, 0x10
        /*008a*/ 	.short	(.L_29 - .L_28)
.L_28:
        /*008c*/ 	.word	0x00000080
        /*0090*/ 	.word	0x00000001
        /*0094*/ 	.word	0x00000001


	//----- nvinfo : EIATTR_CBANK_PARAM_SIZE
	.align		4
.L_29:
        /*0098*/ 	.byte	0x03, 0x19
        /*009a*/ 	.short	0x0034


	//----- nvinfo : EIATTR_PARAM_CBANK
	.align		4
        /*009c*/ 	.byte	0x04, 0x0a
        /*009e*/ 	.short	(.L_31 - .L_30)
	.align		4
.L_30:
        /*00a0*/ 	.word	index@(.nv.constant0.triton_poi_fused__native_batch_norm_legit_no_training_relu_17)
        /*00a4*/ 	.short	0x0210
        /*00a6*/ 	.short	0x0034


	//----- nvinfo : EIATTR_SW_WAR
	.align		4
.L_31:
        /*00a8*/ 	.byte	0x04, 0x36
        /*00aa*/ 	.short	(.L_33 - .L_32)
.L_32:
        /*00ac*/ 	.word	0x00000008
.L_33:


//--------------------- .nv.callgraph             --------------------------
	.section	.nv.callgraph,"",@"SHT_CUDA_CALLGRAPH"
	.align	4
	.sectionentsize	8
	.align		4
        /*0000*/ 	.word	0x00000000
	.align		4
        /*0004*/ 	.word	0xffffffff
	.align		4
        /*0008*/ 	.word	0x00000000
	.align		4
        /*000c*/ 	.word	0xfffffffe
	.align		4
        /*0010*/ 	.word	0x00000000
	.align		4
        /*0014*/ 	.word	0xfffffffd
	.align		4
        /*0018*/ 	.word	0x00000000
	.align		4
        /*001c*/ 	.word	0xfffffffc


//--------------------- .nv.constant4             --------------------------
	.section	.nv.constant4,"a",@progbits
	.align	8
	.align		8
.nv.constant4:
        /*0000*/ 	.dword	_$_str
	.align		8
        /*0008*/ 	.dword	_$_str_$_2


//--------------------- .text.triton_poi_fused__native_batch_norm_legit_no_training_relu_17 --------------------------
	.section	.text.triton_poi_fused__native_batch_norm_legit_no_training_relu_17,"ax",@progbits
	.align	128
        .global         triton_poi_fused__native_batch_norm_legit_no_training_relu_17
        .type           triton_poi_fused__native_batch_norm_legit_no_training_relu_17,@function
        .size           triton_poi_fused__native_batch_norm_legit_no_training_relu_17,(.L_x_1 - triton_poi_fused__native_batch_norm_legit_no_training_relu_17)
        .other          triton_poi_fused__native_batch_norm_legit_no_training_relu_17,@"STO_CUDA_ENTRY STV_DEFAULT"
triton_poi_fused__native_batch_norm_legit_no_training_relu_17:
.text.triton_poi_fused__native_batch_norm_legit_no_training_relu_17:
[----:B------:R-:W-:Y:S01]  /*0000*/  LDC R1, c[0x0][0x28] ;  /* 0x00000a00ff017b82 */ /* 0x000fe20000000800 */
[----:B------:R-:W1:Y:S01]  /*0010*/  S2R R0, SR_TID.X ;  /* 0x0000000000007919 */ /* 0x000e620000002100 */
[----:B------:R-:W-:Y:S01]  /*0020*/  HFMA2.MMA R4, -RZ, RZ, 0, 0 ;  /* 0x00000000ff047435 */ /* 0x000fe200000001ff */
[----:B------:R-:W-:Y:S01]  /*0030*/  MOV R6, RZ ;  /* 0x000000ff00067202 */ /* 0x000fe20000000f00 */
[----:B------:R-:W-:Y:S01]  /*0040*/  ULDC.64 UR4, c[0x0][0x208] ;  /* 0x0000820000047ab9 */ /* 0x000fe20000000a00 */
[----:B------:R-:W2:Y:S03]  /*0050*/  S2R R5, SR_CTAID.X ;  /* 0x0000000000057919 */ /* 0x000ea60000002500 */
[----:B------:R-:W3:Y:S08]  /*0060*/  LDC.64 R16, c[0x0][0x218] ;  /* 0x00008600ff107b82 */ /* 0x000ef00000000a00 */
[----:B------:R-:W4:Y:S08]  /*0070*/  LDC.64 R14, c[0x0][0x210] ;  /* 0x00008400ff0e7b82 */ /* 0x000f300000000a00 */
[----:B------:R-:W5:Y:S01]  /*0080*/  LDC.64 R12, c[0x0][0x230] ;  /* 0x00008c00ff0c7b82 */ /* 0x000f620000000a00 */
[----:B-1----:R-:W-:-:S02]  /*0090*/  SHF.L.U32 R0, R0, 0x2, RZ ;  /* 0x0000000200007819 */ /* 0x002fc400000006ff */
[----:B--2---:R-:W-:Y:S02]  /*00a0*/  SHF.R.S32.HI R3, RZ, 0x15, R5 ;  /* 0x00000015ff037819 */ /* 0x004fe40000011405 */
[----:B------:R-:W-:Y:S02]  /*00b0*/  LOP3.LUT R0, R0, 0x1fc, RZ, 0xc0, !PT ;  /* 0x000001fc00007812 */ /* 0x000fe400078ec0ff */
[----:B------:R-:W-:Y:S02]  /*00c0*/  SGXT R3, R3, 0x1 ;  /* 0x000000010303781a */ /* 0x000fe40000000200 */
[----:B------:R-:W-:-:S04]  /*00d0*/  LEA R18, R5, R0, 0xa ;  /* 0x0000000005127211 */ /* 0x000fc800078e50ff */
[----:B------:R-:W-:Y:S02]  /*00e0*/  LEA.HI R0, R3, R18, RZ, 0xc ;  /* 0x0000001203007211 */ /* 0x000fe400078f60ff */
[----:B------:R-:W1:Y:S02]  /*00f0*/  LDC.64 R2, c[0x0][0x220] ;  /* 0x00008800ff027b82 */ /* 0x000e640000000a00 */
[----:B------:R-:W-:Y:S02]  /*0100*/  SHF.R.S32.HI R5, RZ, 0xc, R0 ;  /* 0x0000000cff057819 */ /* 0x000fe40000011400 */
[----:B------:R-:W-:-:S04]  /*0110*/  IADD3 R0, R0, 0x200, RZ ;  /* 0x0000020000007810 */ /* 0x000fc80007ffe0ff */
[----:B------:R-:W-:Y:S01]  /*0120*/  SHF.R.S32.HI R7, RZ, 0xc, R0 ;  /* 0x0000000cff077819 */ /* 0x000fe20000011400 */
[----:B------:R-:W-:-:S04]  /*0130*/  IMAD.HI R0, R5, -0x2df2df2d, R4 ;  /* 0xd20d20d305007827 */ /* 0x000fc800078e0204 */
[----:B------:R-:W-:Y:S01]  /*0140*/  IMAD.HI R4, R7, -0x2df2df2d, R6 ;  /* 0xd20d20d307047827 */ /* 0x000fe200078e0206 */
[----:B------:R-:W-:-:S04]  /*0150*/  SHF.R.U32.HI R9, RZ, 0x1f, R0 ;  /* 0x0000001fff097819 */ /* 0x000fc80000011600 */
[----:B------:R-:W-:Y:S02]  /*0160*/  LEA.HI.SX32 R9, R0, R9, 0x19 ;  /* 0x0000000900097211 */ /* 0x000fe400078fcaff */
[----:B------:R-:W-:-:S03]  /*0170*/  SHF.R.U32.HI R11, RZ, 0x1f, R4 ;  /* 0x0000001fff0b7819 */ /* 0x000fc60000011604 */
[----:B------:R-:W-:Y:S01]  /*0180*/  IMAD R23, R9, -0x9c, R5 ;  /* 0xffffff6409177824 */ /* 0x000fe200078e0205 */
[----:B------:R-:W-:-:S03]  /*0190*/  LEA.HI.SX32 R11, R4, R11, 0x19 ;  /* 0x0000000b040b7211 */ /* 0x000fc600078fcaff */
[----:B-1----:R-:W-:-:S04]  /*01a0*/  IMAD.WIDE R8, R23, 0x4, R2 ;  /* 0x0000000417087825 */ /* 0x002fc800078e0202 */
[----:B------:R-:W-:Y:S01]  /*01b0*/  IMAD R19, R11, -0x9c, R7 ;  /* 0xffffff640b137824 */ /* 0x000fe200078e0207 */
[----:B------:R-:W2:Y:S03]  /*01c0*/  LDG.E.EL R20, desc[UR4][R8.64] ;  /* 0x0000000408147981 */ /* 0x000ea6000c2e1900 */
[----:B------:R-:W-:Y:S02]  /*01d0*/  IMAD.WIDE R10, R19, 0x4, R2 ;  /* 0x00000004130a7825 */ /* 0x000fe400078e0202 */
[----:B------:R-:W1:Y:S03]  /*01e0*/  LDC.64 R2, c[0x0][0x228] ;  /* 0x00008a00ff027b82 */ /* 0x000e660000000a00 */
[----:B------:R-:W2:Y:S01]  /*01f0*/  LDG.E.EL R21, desc[UR4][R10.64] ;  /* 0x000000040a157981 */ /* 0x000ea2000c2e1900 */
[----:B---3--:R-:W-:-:S04]  /*0200*/  IMAD.WIDE R26, R23, 0x4, R16 ;  /* 0x00000004171a7825 */ /* 0x008fc800078e0210 */
[----:B----4-:R-:W-:Y:S01]  /*0210*/  IMAD.WIDE R14, R18, 0x4, R14 ;  /* 0x00000004120e7825 */ /* 0x010fe200078e020e */
[----:B------:R-:W3:Y:S04]  /*0220*/  LDG.E.EL R0, desc[UR4][R26.64] ;  /* 0x000000041a007981 */ /* 0x000ee8000c2e1900 */
[----:B------:R-:W3:Y:S01]  /*0230*/  LDG.E.128 R4, desc[UR4][R14.64] ;  /* 0x000000040e047981 */ /* 0x000ee2000c1e1d00 */
[----:B------:R-:W-:-:S03]  /*0240*/  IMAD.WIDE R16, R19, 0x4, R16 ;  /* 0x0000000413107825 */ /* 0x000fc600078e0210 */
[----:B------:R-:W4:Y:S04]  /*0250*/  LDG.E.128 R8, desc[UR4][R14.64+0x800] ;  /* 0x000800040e087981 */ /* 0x000f28000c1e1d00 */
[----:B------:R-:W4:Y:S01]  /*0260*/  LDG.E.EL R16, desc[UR4][R16.64] ;  /* 0x0000000410107981 */ /* 0x000f22000c2e1900 */
[----:B01----:R-:W-:-:S04]  /*0270*/  IMAD.WIDE R24, R23, 0x4, R2 ;  /* 0x0000000417187825 */ /* 0x003fc800078e0202 */
[----:B-----5:R-:W-:Y:S02]  /*0280*/  IMAD.WIDE R22, R23, 0x4, R12 ;  /* 0x0000000417167825 */ /* 0x020fe400078e020c */
[----:B------:R-:W5:Y:S04]  /*0290*/  LDG.E.EL R24, desc[UR4][R24.64] ;  /* 0x0000000418187981 */ /* 0x000f68000c2e1900 */
[----:B------:R-:W5:Y:S01]  /*02a0*/  LDG.E.EL R23, desc[UR4][R22.64] ;  /* 0x0000000416177981 */ /* 0x000f62000c2e1900 */
[----:B------:R-:W-:-:S04]  /*02b0*/  IMAD.WIDE R2, R19, 0x4, R2 ;  /* 0x0000000413027825 */ /* 0x000fc800078e0202 */
[----:B------:R-:W-:Y:S02]  /*02c0*/  IMAD.WIDE R28, R19, 0x4, R12 ;  /* 0x00000004131c7825 */ /* 0x000fe400078e020c */
[----:B------:R0:W4:Y:S04]  /*02d0*/  LDG.E.EL R12, desc[UR4][R2.64] ;  /* 0x00000004020c7981 */ /* 0x000128000c2e1900 */
[----:B------:R-:W4:Y:S01]  /*02e0*/  LDG.E.EL R13, desc[UR4][R28.64] ;  /* 0x000000041c0d7981 */ /* 0x000f22000c2e1900 */
[----:B0-----:R-:W-:Y:S01]  /*02f0*/  HFMA2.MMA R3, -RZ, RZ, 1.625, 0 ;  /* 0x3e800000ff037435 */ /* 0x001fe200000001ff */
[----:B--2---:R-:W-:-:S04]  /*0300*/  FADD R20, R20, 9.9999997473787516356e-06 ;  /* 0x3727c5ac14147421 */ /* 0x004fc80000000000 */
[----:B------:R-:W0:Y:S01]  /*0310*/  MUFU.SQRT R19, R20 ;  /* 0x0000001400137308 */ /* 0x000e220000002000 */
[----:B------:R-:W-:-:S07]  /*0320*/  FADD R21, R21, 9.9999997473787516356e-06 ;  /* 0x3727c5ac15157421 */ /* 0x000fce0000000000 */
[----:B------:R-:W1:Y:S01]  /*0330*/  MUFU.SQRT R25, R21 ;  /* 0x0000001500197308 */ /* 0x000e620000002000 */
[C---:B0-----:R-:W-:Y:S02]  /*0340*/  FSETP.GT.AND P0, PT, R19.reuse, 8.50705917302346158658e+37, PT ;  /* 0x7e8000001300780b */ /* 0x041fe40003f04000 */
[----:B------:R-:W-:Y:S02]  /*0350*/  FSETP.GEU.AND P2, PT, R19, 1.175494350822287508e-38, PT ;  /* 0x008000001300780b */ /* 0x000fe40003f4e000 */
[C---:B-1----:R-:W-:Y:S02]  /*0360*/  FSETP.GT.AND P1, PT, R25.reuse, 8.50705917302346158658e+37, PT ;  /* 0x7e8000001900780b */ /* 0x042fe40003f24000 */
[----:B------:R-:W-:-:S07]  /*0370*/  FSETP.GEU.AND P3, PT, R25, 1.175494350822287508e-38, PT ;  /* 0x008000001900780b */ /* 0x000fce0003f6e000 */
[----:B------:R-:W-:-:S04]  /*0380*/  @P0 FMUL R19, R19, 0.25 ;  /* 0x3e80000013130820 */ /* 0x000fc80000400000 */
[----:B------:R-:W-:Y:S01]  /*0390*/  @!P2 FMUL R19, R19, 16777216 ;  /* 0x4b8000001313a820 */ /* 0x000fe20000400000 */
[----:B------:R-:W-:-:S05]  /*03a0*/  @P1 FMUL R25, R25, 0.25 ;  /* 0x3e80000019191820 */ /* 0x000fca0000400000 */
[----:B------:R-:W0:Y:S01]  /*03b0*/  MUFU.RCP R19, R19 ;  /* 0x0000001300137308 */ /* 0x000e220000001000 */
[----:B------:R-:W-:Y:S01]  /*03c0*/  @!P3 FMUL R25, R25, 16777216 ;  /* 0x4b8000001919b820 */ /* 0x000fe20000400000 */
[----:B------:R-:W-:-:S06]  /*03d0*/  FSEL R2, R3, 1, P0 ;  /* 0x3f80000003027808 */ /* 0x000fcc0000000000 */
[----:B------:R-:W1:Y:S01]  /*03e0*/  MUFU.RCP R14, R25 ;  /* 0x00000019000e7308 */ /* 0x000e620000001000 */
[----:B------:R-:W-:Y:S01]  /*03f0*/  FSEL R3, R3, 1, P1 ;  /* 0x3f80000003037808 */ /* 0x000fe20000800000 */
[----:B------:R-:W-:Y:S01]  /*0400*/  @!P2 FMUL R2, R2, 16777216 ;  /* 0x4b8000000202a820 */ /* 0x000fe20000400000 */
[----:B---3--:R-:W-:-:S03]  /*0410*/  FADD R4, R4, -R0 ;  /* 0x8000000004047221 */ /* 0x008fc60000000000 */
[----:B------:R-:W-:Y:S01]  /*0420*/  @!P3 FMUL R3, R3, 16777216 ;  /* 0x4b8000000303b820 */ /* 0x000fe20000400000 */
[----:B0-----:R-:W-:Y:S01]  /*0430*/  FMUL R15, R19, R2 ;  /* 0x00000002130f7220 */ /* 0x001fe20000400000 */
[--C-:B------:R-:W-:Y:S01]  /*0440*/  FADD R20, R5, -R0.reuse ;  /* 0x8000000005147221 */ /* 0x100fe20000000000 */
[--C-:B------:R-:W-:Y:S01]  /*0450*/  FADD R6, R6, -R0.reuse ;  /* 0x8000000006067221 */ /* 0x100fe20000000000 */
[----:B------:R-:W-:Y:S01]  /*0460*/  FADD R0, R7, -R0 ;  /* 0x8000000007007221 */ /* 0x000fe20000000000 */
[C---:B------:R-:W-:Y:S01]  /*0470*/  FMUL R5, R15.reuse, R4 ;  /* 0x000000040f057220 */ /* 0x040fe20000400000 */
[C---:B------:R-:W-:Y:S01]  /*0480*/  FMUL R4, R15.reuse, R20 ;  /* 0x000000140f047220 */ /* 0x040fe20000400000 */
[----:B-1----:R-:W-:Y:S02]  /*0490*/  FMUL R14, R14, R3 ;  /* 0x000000030e0e7220 */ /* 0x002fe40000400000 */
[----:B------:R-:W0:Y:S01]  /*04a0*/  LDC.64 R2, c[0x0][0x238] ;  /* 0x00008e00ff027b82 */ /* 0x000e220000000a00 */
[C---:B------:R-:W-:Y:S01]  /*04b0*/  FMUL R20, R15.reuse, R6 ;  /* 0x000000060f147220 */ /* 0x040fe20000400000 */
[----:B------:R-:W-:Y:S01]  /*04c0*/  FMUL R6, R15, R0 ;  /* 0x000000000f067220 */ /* 0x000fe20000400000 */
[--C-:B----4-:R-:W-:Y:S01]  /*04d0*/  FADD R7, R8, -R16.reuse ;  /* 0x8000001008077221 */ /* 0x110fe20000000000 */
[--C-:B------:R-:W-:Y:S01]  /*04e0*/  FADD R9, R9, -R16.reuse ;  /* 0x8000001009097221 */ /* 0x100fe20000000000 */
[--C-:B------:R-:W-:Y:S01]  /*04f0*/  FADD R15, R10, -R16.reuse ;  /* 0x800000100a0f7221 */ /* 0x100fe20000000000 */
[C-C-:B-----5:R-:W-:Y:S01]  /*0500*/  FFMA R0, R24.reuse, R5, R23.reuse ;  /* 0x0000000518007223 */ /* 0x160fe20000000017 */
[----:B------:R-:W-:Y:S01]  /*0510*/  FADD R11, R11, -R16 ;  /* 0x800000100b0b7221 */ /* 0x000fe20000000000 */
[C-C-:B------:R-:W-:Y:S01]  /*0520*/  FFMA R4, R24.reuse, R4, R23.reuse ;  /* 0x0000000418047223 */ /* 0x140fe20000000017 */
[C-C-:B------:R-:W-:Y:S01]  /*0530*/  FFMA R5, R24.reuse, R20, R23.reuse ;  /* 0x0000001418057223 */ /* 0x140fe20000000017 */
[----:B------:R-:W-:Y:S01]  /*0540*/  FFMA R23, R24, R6, R23 ;  /* 0x0000000618177223 */ /* 0x000fe20000000017 */
[C---:B------:R-:W-:Y:S01]  /*0550*/  FMUL R7, R14.reuse, R7 ;  /* 0x000000070e077220 */ /* 0x040fe20000400000 */
[C---:B------:R-:W-:Y:S01]  /*0560*/  FMUL R8, R14.reuse, R9 ;  /* 0x000000090e087220 */ /* 0x040fe20000400000 */
[C---:B------:R-:W-:Y:S01]  /*0570*/  FMUL R6, R14.reuse, R15 ;  /* 0x0000000f0e067220 */ /* 0x040fe20000400000 */
[----:B------:R-:W-:Y:S01]  /*0580*/  FMUL R14, R14, R11 ;  /* 0x0000000b0e0e7220 */ /* 0x000fe20000400000 */
[C-C-:B------:R-:W-:Y:S01]  /*0590*/  FFMA R9, R12.reuse, R7, R13.reuse ;  /* 0x000000070c097223 */ /* 0x140fe2000000000d */
[C-C-:B------:R-:W-:Y:S01]  /*05a0*/  FFMA R8, R12.reuse, R8, R13.reuse ;  /* 0x000000080c087223 */ /* 0x140fe2000000000d */
[C-C-:B------:R-:W-:Y:S01]  /*05b0*/  FFMA R10, R12.reuse, R6, R13.reuse ;  /* 0x000000060c0a7223 */ /* 0x140fe2000000000d */
[----:B------:R-:W-:Y:S01]  /*05c0*/  FFMA R14, R12, R14, R13 ;  /* 0x0000000e0c0e7223 */ /* 0x000fe2000000000d */
[----:B------:R-:W-:-:S02]  /*05d0*/  FSETP.GEU.AND P6, PT, R23, RZ, PT ;  /* 0x000000ff1700720b */ /* 0x000fc40003fce000 */
[----:B------:R-:W-:Y:S02]  /*05e0*/  FSETP.GEU.AND P0, PT, R5, RZ, PT ;  /* 0x000000ff0500720b */ /* 0x000fe40003f0e000 */
[----:B------:R-:W-:Y:S02]  /*05f0*/  FSETP.GEU.AND P1, PT, R4, RZ, PT ;  /* 0x000000ff0400720b */ /* 0x000fe40003f2e000 */
[----:B------:R-:W-:Y:S02]  /*0600*/  FSETP.GEU.AND P3, PT, R14, RZ, PT ;  /* 0x000000ff0e00720b */ /* 0x000fe40003f6e000 */
[----:B------:R-:W-:Y:S02]  /*0610*/  SEL R7, R23, RZ, P6 ;  /* 0x000000ff17077207 */ /* 0x000fe40003000000 */
[----:B------:R-:W-:Y:S02]  /*0620*/  FSETP.GEU.AND P2, PT, R0, RZ, PT ;  /* 0x000000ff0000720b */ /* 0x000fe40003f4e000 */
[----:B------:R-:W-:-:S02]  /*0630*/  FSETP.GEU.AND P4, PT, R10, RZ, PT ;  /* 0x000000ff0a00720b */ /* 0x000fc40003f8e000 */
[----:B------:R-:W-:Y:S02]  /*0640*/  FSETP.GEU.AND P5, PT, R9, RZ, PT ;  /* 0x000000ff0900720b */ /* 0x000fe40003fae000 */
[----:B------:R-:W-:Y:S02]  /*0650*/  FSETP.GEU.AND P6, PT, R8, RZ, PT ;  /* 0x000000ff0800720b */ /* 0x000fe40003fce000 */
[----:B------:R-:W-:Y:S01]  /*0660*/  SEL R6, R5, RZ, P0 ;  /* 0x000000ff05067207 */ /* 0x000fe20000000000 */
[----:B0-----:R-:W-:Y:S01]  /*0670*/  IMAD.WIDE R2, R18, 0x4, R2 ;  /* 0x0000000412027825 */ /* 0x001fe200078e0202 */
[----:B------:R-:W-:Y:S02]  /*0680*/  SEL R5, R4, RZ, P1 ;  /* 0x000000ff04057207 */ /* 0x000fe40000800000 */
[----:B------:R-:W-:Y:S02]  /*0690*/  SEL R15, R14, RZ, P3 ;  /* 0x000000ff0e0f7207 */ /* 0x000fe40001800000 */
[----:B------:R-:W-:-:S02]  /*06a0*/  SEL R4, R0, RZ, P2 ;  /* 0x000000ff00047207 */ /* 0x000fc40001000000 */
[----:B------:R-:W-:Y:S02]  /*06b0*/  SEL R14, R10, RZ, P4 ;  /* 0x000000ff0a0e7207 */ /* 0x000fe40002000000 */
[----:B------:R-:W-:Y:S02]  /*06c0*/  SEL R12, R9, RZ, P5 ;  /* 0x000000ff090c7207 */ /* 0x000fe40002800000 */
[----:B------:R-:W-:Y:S01]  /*06d0*/  SEL R13, R8, RZ, P6 ;  /* 0x000000ff080d7207 */ /* 0x000fe20003000000 */
[----:B------:R-:W-:Y:S04]  /*06e0*/  STG.E.128 desc[UR4][R2.64], R4 ;  /* 0x0000000402007986 */ /* 0x000fe8000c101d04 */
[----:B------:R-:W-:Y:S01]  /*06f0*/  STG.E.128 desc[UR4][R2.64+0x800], R12 ;  /* 0x0008000c02007986 */ /* 0x000fe2000c101d04 */
[----:B------:R-:W-:Y:S05]  /*0700*/  EXIT ;  /* 0x000000000000794d */ /* 0x000fea0003800000 */
.L_x_0:
[----:B------:R-:W-:-:S00]  /*0710*/  BRA `(.L_x_0) ;  /* 0xfffffffc00fc7947 */ /* 0x000fc0000383ffff */
[----:B------:R-:W-:-:S00]  /*0720*/  NOP ;  /* 0x0000000000007918 */ /* 0x000fc00000000000 */
        /* <DEDUP_REMOVED lines=13> */
.L_x_1:


//--------------------- .nv.global.init           --------------------------
	.section	.nv.global.init,"aw",@progbits
.nv.global.init:
	.type		_$_str,@object
	.size		_$_str,(_$_str_$_2 - _$_str)
_$_str:
        /*0000*/ 	.byte	0x5f, 0x5f, 0x43, 0x55, 0x44, 0x41, 0x5f, 0x46, 0x54, 0x5a, 0x00
	.type		_$_str_$_2,@object
	.size		_$_str_$_2,(.L_1 - _$_str_$_2)
_$_str_$_2:
        /*000b*/ 	.byte	0x5f, 0x5f, 0x43, 0x55, 0x44, 0x41, 0x5f, 0x50, 0x52, 0x45, 0x43, 0x5f, 0x53, 0x51, 0x52, 0x54
        /*001b*/ 	.byte	0x00
.L_1:


//--------------------- .nv.constant0.triton_poi_fused__native_batch_norm_legit_no_training_relu_17 --------------------------
	.section	.nv.constant0.triton_poi_fused__native_batch_norm_legit_no_training_relu_17,"a",@progbits
	.sectionflags	@""
	.align	4
.nv.constant0.triton_poi_fused__native_batch_norm_legit_no_training_relu_17:
	.zero		580
